//
// Generated by NVIDIA NVVM Compiler
//
// Compiler Build ID: CL-36424714
// Cuda compilation tools, release 13.0, V13.0.88
// Based on NVVM 20.0.0
//

.version 9.0
.target sm_100
.address_size 64

	// .globl	default_function_kernel

.visible .entry default_function_kernel(
	.param .u64 .ptr .align 1 default_function_kernel_param_0,
	.param .u64 .ptr .align 1 default_function_kernel_param_1
)
.maxntid 60
{
	.reg .pred 	%p<2>;
	.reg .b16 	%rs<4>;
	.reg .b32 	%r<6>;
	.reg .b32 	%f<2>;
	.reg .b64 	%rd<8>;

	ld.param.u64 	%rd1, [default_function_kernel_param_0];
	ld.param.u64 	%rd2, [default_function_kernel_param_1];
	mov.u32 	%r1, %ctaid.x;
	mov.u32 	%r2, %tid.x;
	cvt.u16.u32 	%rs1, %r2;
	mul.lo.s16 	%rs2, %rs1, 43;
	shr.u16 	%rs3, %rs2, 8;
	cvt.u32.u16 	%r3, %rs3;
	mad.lo.s32 	%r4, %r1, 10, %r3;
	setp.gt.u32 	%p1, %r4, 4640;
	@%p1 bra 	$L__BB0_2;
	cvta.to.global.u64 	%rd3, %rd1;
	cvta.to.global.u64 	%rd4, %rd2;
	mad.lo.s32 	%r5, %r1, 60, %r2;
	mul.wide.u32 	%rd5, %r5, 4;
	add.s64 	%rd6, %rd3, %rd5;
	ld.global.nc.f32 	%f1, [%rd6];
	add.s64 	%rd7, %rd4, %rd5;
	st.global.f32 	[%rd7], %f1;
$L__BB0_2:
	ret;

}


// ===== COMPILED SASS (sm_100) =====

	.target	sm_100

	.elftype	@"ET_EXEC"


//--------------------- .note.nv.tkinfo           --------------------------
	.section	.note.nv.tkinfo,"",@"SHT_NOTE"
	.sectionflags	@"SHF_NOTE_NV_TKINFO"
	.tkinfo
        /*0018*/ 	.word	0x00000002
        /*0030*/ 	.string	""
        /*0030*/ 	.string	"ptxas"
        /*0030*/ 	.string	"Cuda compilation tools, release 13.0, V13.0.88"
        /*0030*/ 	.string	"Build cuda_13.0.r13.0/compiler.36424714_0"
        /*0030*/ 	.string	"-arch sm_100 -m 64 "



//--------------------- .note.nv.cuinfo           --------------------------
	.section	.note.nv.cuinfo,"",@"SHT_NOTE"
	.sectionflags	@"SHF_NOTE_NV_CUINFO"
        /*0018*/ 	.short	0x0002
        /*001a*/ 	.short	0x0064
        /*001c*/ 	.short	0x0082
	.zero		2


//--------------------- .nv.info                  --------------------------
	.section	.nv.info,"",@"SHT_CUDA_INFO"
	.align	4


	//----- nvinfo : EIATTR_REGCOUNT
	.align		4
        /*0000*/ 	.byte	0x04, 0x2f
        /*0002*/ 	.short	(.L_1 - .L_0)
	.align		4
.L_0:
        /*0004*/ 	.word	index@(default_function_kernel)
        /*0008*/ 	.word	0x0000000a


	//----- nvinfo : EIATTR_FRAME_SIZE
	.align		4
.L_1:
        /*000c*/ 	.byte	0x04, 0x11
        /*000e*/ 	.short	(.L_3 - .L_2)
	.align		4
.L_2:
        /*0010*/ 	.word	index@(default_function_kernel)
        /*0014*/ 	.word	0x00000000


	//----- nvinfo : EIATTR_MIN_STACK_SIZE
	.align		4
.L_3:
        /*0018*/ 	.byte	0x04, 0x12
        /*001a*/ 	.short	(.L_5 - .L_4)
	.align		4
.L_4:
        /*001c*/ 	.word	index@(default_function_kernel)
        /*0020*/ 	.word	0x00000000
.L_5:


//--------------------- .nv.compat                --------------------------
	.section	.nv.compat,"",@"SHT_CUDA_COMPAT_INFO"
	.align	4
        /*0000*/ 	.byte	0x02, 0x09, 0x00, 0x00, 0x02, 0x02, 0x01, 0x00, 0x02, 0x05, 0x05, 0x00, 0x03, 0x07, 0x01, 0x01
        /*0010*/ 	.byte	0x02, 0x03, 0x00, 0x00, 0x02, 0x06, 0x01, 0x00, 0x04, 0x0b, 0x08, 0x00, 0x09, 0x00, 0x00, 0x00
        /*0020*/ 	.byte	0x00, 0x00, 0x00, 0x00


//--------------------- .nv.info.default_function_kernel --------------------------
	.section	.nv.info.default_function_kernel,"",@"SHT_CUDA_INFO"
	.sectionflags	@""
	.align	4


	//----- nvinfo : EIATTR_CUDA_API_VERSION
	.align		4
        /*0000*/ 	.byte	0x04, 0x37
        /*0002*/ 	.short	(.L_7 - .L_6)
.L_6:
        /*0004*/ 	.word	0x00000082


	//----- nvinfo : EIATTR_KPARAM_INFO
	.align		4
.L_7:
        /*0008*/ 	.byte	0x04, 0x17
        /*000a*/ 	.short	(.L_9 - .L_8)
.L_8:
        /*000c*/ 	.word	0x00000000
        /*0010*/ 	.short	0x0001
        /*0012*/ 	.short	0x0008
        /*0014*/ 	.byte	0x00, 0xf5, 0x21, 0x00


	//----- nvinfo : EIATTR_KPARAM_INFO
	.align		4
.L_9:
        /*0018*/ 	.byte	0x04, 0x17
        /*001a*/ 	.short	(.L_11 - .L_10)
.L_10:
        /*001c*/ 	.word	0x00000000
        /*0020*/ 	.short	0x0000
        /*0022*/ 	.short	0x0000
        /*0024*/ 	.byte	0x00, 0xf5, 0x21, 0x00


	//----- nvinfo : EIATTR_SPARSE_MMA_MASK
	.align		4
.L_11:
        /*0028*/ 	.byte	0x03, 0x50
        /*002a*/ 	.short	0x0000


	//----- nvinfo : EIATTR_MAXREG_COUNT
	.align		4
        /*002c*/ 	.byte	0x03, 0x1b
        /*002e*/ 	.short	0x00ff


	//----- nvinfo : EIATTR_MERCURY_ISA_VERSION
	.align		4
        /*0030*/ 	.byte	0x03, 0x5f
        /*0032*/ 	.short	0x0101


	//----- nvinfo : EIATTR_VRC_CTA_INIT_COUNT
	.align		4
        /*0034*/ 	.byte	0x02, 0x4a
	.zero		1
	.zero		1


	//----- nvinfo : EIATTR_EXIT_INSTR_OFFSETS
	.align		4
        /*0038*/ 	.byte	0x04, 0x1c
        /*003a*/ 	.short	(.L_13 - .L_12)


	//   ....[0]....
.L_12:
        /*003c*/ 	.word	0x000000a0


	//   ....[1]....
        /*0040*/ 	.word	0x00000130


	//----- nvinfo : EIATTR_MAX_THREADS
	.align		4
.L_13:
        /*0044*/ 	.byte	0x04, 0x05
        /*0046*/ 	.short	(.L_15 - .L_14)
.L_14:
        /*0048*/ 	.word	0x0000003c
        /*004c*/ 	.word	0x00000001
        /*0050*/ 	.word	0x00000001


	//----- nvinfo : EIATTR_CBANK_PARAM_SIZE
	.align		4
.L_15:
        /*0054*/ 	.byte	0x03, 0x19
        /*0056*/ 	.short	0x0010


	//----- nvinfo : EIATTR_PARAM_CBANK
	.align		4
        /*0058*/ 	.byte	0x04, 0x0a
        /*005a*/ 	.short	(.L_17 - .L_16)
	.align		4
.L_16:
        /*005c*/ 	.word	index@(.nv.constant0.default_function_kernel)
        /*0060*/ 	.short	0x0380
        /*0062*/ 	.short	0x0010


	//----- nvinfo : EIATTR_SW_WAR
	.align		4
.L_17:
        /*0064*/ 	.byte	0x04, 0x36
        /*0066*/ 	.short	(.L_19 - .L_18)
.L_18:
        /*0068*/ 	.word	0x00000008
.L_19:


//--------------------- .nv.callgraph             --------------------------
	.section	.nv.callgraph,"",@"SHT_CUDA_CALLGRAPH"
	.align	4
	.sectionentsize	8
	.align		4
        /*0000*/ 	.word	0x00000000
	.align		4
        /*0004*/ 	.word	0xffffffff
	.align		4
        /*0008*/ 	.word	0x00000000
	.align		4
        /*000c*/ 	.word	0xfffffffe
	.align		4
        /*0010*/ 	.word	0x00000000
	.align		4
        /*0014*/ 	.word	0xfffffffd
	.align		4
        /*0018*/ 	.word	0x00000000
	.align		4
        /*001c*/ 	.word	0xfffffffc


//--------------------- .text.default_function_kernel --------------------------
	.section	.text.default_function_kernel,"ax",@progbits
	.align	128
        .global         default_function_kernel
        .type           default_function_kernel,@function
        .size           default_function_kernel,(.L_x_1 - default_function_kernel)
        .other          default_function_kernel,@"STO_CUDA_ENTRY STV_DEFAULT"
default_function_kernel:
.text.default_function_kernel:
[----:B------:R-:W-:Y:S01]  /*0000*/  LDC R1, c[0x0][0x37c] ;  /* 0x0000df00ff017b82 */ /* 0x000fe20000000800 */
[----:B------:R-:W0:Y:S01]  /*0010*/  S2R R4, SR_TID.X ;  /* 0x0000000000047919 */ /* 0x000e220000002100 */
[----:B------:R-:W1:Y:S01]  /*0020*/  S2R R7, SR_CTAID.X ;  /* 0x0000000000077919 */ /* 0x000e620000002500 */
[----:B0-----:R-:W-:-:S05]  /*0030*/  PRMT R0, R4, 0x9910, RZ ;  /* 0x0000991004007816 */ /* 0x001fca00000000ff */
[----:B------:R-:W-:-:S05]  /*0040*/  IMAD R0, R0, 0x2b, RZ ;  /* 0x0000002b00007824 */ /* 0x000fca00078e02ff */
[----:B------:R-:W-:-:S04]  /*0050*/  LOP3.LUT R0, R0, 0xffff, RZ, 0xc0, !PT ;  /* 0x0000ffff00007812 */ /* 0x000fc800078ec0ff */
[----:B------:R-:W-:-:S04]  /*0060*/  SHF.R.U32.HI R0, RZ, 0x8, R0 ;  /* 0x00000008ff007819 */ /* 0x000fc80000011600 */
[----:B------:R-:W-:-:S05]  /*0070*/  LOP3.LUT R0, R0, 0xffff, RZ, 0xc0, !PT ;  /* 0x0000ffff00007812 */ /* 0x000fca00078ec0ff */
[----:B-1----:R-:W-:-:S05]  /*0080*/  IMAD R0, R7, 0xa, R0 ;  /* 0x0000000a07007824 */ /* 0x002fca00078e0200 */
[----:B------:R-:W-:-:S13]  /*0090*/  ISETP.GT.U32.AND P0, PT, R0, 0x1220, PT ;  /* 0x000012200000780c */ /* 0x000fda0003f04070 */
[----:B------:R-:W-:Y:S05]  /*00a0*/  @P0 EXIT ;  /* 0x000000000000094d */ /* 0x000fea0003800000 */
[----:B------:R-:W0:Y:S01]  /*00b0*/  LDC.64 R2, c[0x0][0x380] ;  /* 0x0000e000ff027b82 */ /* 0x000e220000000a00 */
[----:B------:R-:W1:Y:S01]  /*00c0*/  LDCU.64 UR4, c[0x0][0x358] ;  /* 0x00006b00ff0477ac */ /* 0x000e620008000a00 */
[----:B------:R-:W-:-:S06]  /*00d0*/  IMAD R7, R7, 0x3c, R4 ;  /* 0x0000003c07077824 */ /* 0x000fcc00078e0204 */
[----:B------:R-:W2:Y:S01]  /*00e0*/  LDC.64 R4, c[0x0][0x388] ;  /* 0x0000e200ff047b82 */ /* 0x000ea20000000a00 */
[----:B0-----:R-:W-:-:S06]  /*00f0*/  IMAD.WIDE.U32 R2, R7, 0x4, R2 ;  /* 0x0000000407027825 */ /* 0x001fcc00078e0002 */
[----:B-1----:R-:W3:Y:S01]  /*0100*/  LDG.E.CONSTANT R3, desc[UR4][R2.64] ;  /* 0x0000000402037981 */ /* 0x002ee2000c1e9900 */
[----:B--2---:R-:W-:-:S05]  /*0110*/  IMAD.WIDE.U32 R4, R7, 0x4, R4 ;  /* 0x0000000407047825 */ /* 0x004fca00078e0004 */
[----:B---3--:R-:W-:Y:S01]  /*0120*/  STG.E desc[UR4][R4.64], R3 ;  /* 0x0000000304007986 */ /* 0x008fe2000c101904 */
[----:B------:R-:W-:Y:S05]  /*0130*/  EXIT ;  /* 0x000000000000794d */ /* 0x000fea0003800000 */
.L_x_0:
[----:B------:R-:W-:-:S00]  /*0140*/  BRA `(.L_x_0) ;  /* 0xfffffffc00fc7947 */ /* 0x000fc0000383ffff */
[----:B------:R-:W-:-:S00]  /*0150*/  NOP ;  /* 0x0000000000007918 */ /* 0x000fc00000000000 */
        /* <DEDUP_REMOVED lines=10> */
.L_x_1:


//--------------------- .nv.shared.reserved.0     --------------------------
	.section	.nv.shared.reserved.0,"aw",@nobits
	.weak		__nv_reservedSMEM_offset_0_alias
	.size		__nv_reservedSMEM_offset_0_alias, 0, 64
	.other		__nv_reservedSMEM_offset_0_alias,@"STO_CUDA_RESERVED_SHARED STV_DEFAULT"
__nv_reservedSMEM_offset_0_alias:
	.zero		0
	.zero		64


//--------------------- .nv.constant0.default_function_kernel --------------------------
	.section	.nv.constant0.default_function_kernel,"a",@progbits
	.sectionflags	@""
	.align	4
.nv.constant0.default_function_kernel:
	.zero		912


//--------------------- SYMBOLS --------------------------

	.type		.nv.reservedSmem.offset0,@object
	.size		.nv.reservedSmem.offset0,0x4
